	.headerflags	@"EF_CUDA_TEXMODE_UNIFIED EF_CUDA_64BIT_ADDRESS EF_CUDA_ACCELERATORS EF_CUDA_SM90 EF_CUDA_VIRTUAL_SM(EF_CUDA_SM90)"
	.elftype	@"ET_EXEC"


//--------------------- .nv.info                  --------------------------
	.section	.nv.info,"",@"SHT_CUDA_INFO"
	.align	4


	//----- nvinfo : EIATTR_REGCOUNT
	.align		4
        /*0000*/ 	.byte	0x04, 0x2f
        /*0002*/ 	.short	(.L_3 - .L_2)
	.align		4
.L_2:
        /*0004*/ 	.word	index@(triton_poi_fused__native_batch_norm_legit_no_training_hardtanh_4)
        /*0008*/ 	.word	0x00000012


	//----- nvinfo : EIATTR_FRAME_SIZE
	.align		4
.L_3:
        /*000c*/ 	.byte	0x04, 0x11
        /*000e*/ 	.short	(.L_5 - .L_4)
	.align		4
.L_4:
        /*0010*/ 	.word	index@(triton_poi_fused__native_batch_norm_legit_no_training_hardtanh_4)
        /*0014*/ 	.word	0x00000000


	//----- nvinfo : EIATTR_MIN_STACK_SIZE
	.align		4
.L_5:
        /*0018*/ 	.byte	0x04, 0x12
        /*001a*/ 	.short	(.L_7 - .L_6)
	.align		4
.L_6:
        /*001c*/ 	.word	index@(triton_poi_fused__native_batch_norm_legit_no_training_hardtanh_4)
        /*0020*/ 	.word	0x00000000
.L_7:


//--------------------- .nv.info.triton_poi_fused__native_batch_norm_legit_no_training_hardtanh_4 --------------------------
	.section	.nv.info.triton_poi_fused__native_batch_norm_legit_no_training_hardtanh_4,"",@"SHT_CUDA_INFO"
	.sectionflags	@""
	.align	4


	//----- nvinfo : EIATTR_CUDA_API_VERSION
	.align		4
        /*0000*/ 	.byte	0x04, 0x37
        /*0002*/ 	.short	(.L_9 - .L_8)
.L_8:
        /*0004*/ 	.word	0x00000080


	//----- nvinfo : EIATTR_KPARAM_INFO
	.align		4
.L_9:
        /*0008*/ 	.byte	0x04, 0x17
        /*000a*/ 	.short	(.L_11 - .L_10)
.L_10:
        /*000c*/ 	.word	0x00000000
        /*0010*/ 	.short	0x0006
        /*0012*/ 	.short	0x0030
        /*0014*/ 	.byte	0x00, 0xf4, 0x21, 0x00


	//----- nvinfo : EIATTR_KPARAM_INFO
	.align		4
.L_11:
        /*0018*/ 	.byte	0x04, 0x17
        /*001a*/ 	.short	(.L_13 - .L_12)
.L_12:
        /*001c*/ 	.word	0x00000000
        /*0020*/ 	.short	0x0005
        /*0022*/ 	.short	0x0028
        /*0024*/ 	.byte	0x00, 0xf0, 0x11, 0x00


	//----- nvinfo : EIATTR_KPARAM_INFO
	.align		4
.L_13:
        /*0028*/ 	.byte	0x04, 0x17
        /*002a*/ 	.short	(.L_15 - .L_14)
.L_14:
        /*002c*/ 	.word	0x00000000
        /*0030*/ 	.short	0x0004
        /*0032*/ 	.short	0x0020
        /*0034*/ 	.byte	0x00, 0xf4, 0x21, 0x00


	//----- nvinfo : EIATTR_KPARAM_INFO
	.align		4
.L_15:
        /*0038*/ 	.byte	0x04, 0x17
        /*003a*/ 	.short	(.L_17 - .L_16)
.L_16:
        /*003c*/ 	.word	0x00000000
        /*0040*/ 	.short	0x0003
        /*0042*/ 	.short	0x0018
        /*0044*/ 	.byte	0x00, 0xf4, 0x21, 0x00


	//----- nvinfo : EIATTR_KPARAM_INFO
	.align		4
.L_17:
        /*0048*/ 	.byte	0x04, 0x17
        /*004a*/ 	.short	(.L_19 - .L_18)
.L_18:
        /*004c*/ 	.word	0x00000000
        /*0050*/ 	.short	0x0002
        /*0052*/ 	.short	0x0010
        /*0054*/ 	.byte	0x00, 0xf4, 0x21, 0x00


	//----- nvinfo : EIATTR_KPARAM_INFO
	.align		4
.L_19:
        /*0058*/ 	.byte	0x04, 0x17
        /*005a*/ 	.short	(.L_21 - .L_20)
.L_20:
        /*005c*/ 	.word	0x00000000
        /*0060*/ 	.short	0x0001
        /*0062*/ 	.short	0x0008
        /*0064*/ 	.byte	0x00, 0xf4, 0x21, 0x00


	//----- nvinfo : EIATTR_KPARAM_INFO
	.align		4
.L_21:
        /*0068*/ 	.byte	0x04, 0x17
        /*006a*/ 	.short	(.L_23 - .L_22)
.L_22:
        /*006c*/ 	.word	0x00000000
        /*0070*/ 	.short	0x0000
        /*0072*/ 	.short	0x0000
        /*0074*/ 	.byte	0x00, 0xf4, 0x21, 0x00


	//----- nvinfo : EIATTR_SPARSE_MMA_MASK
	.align		4
.L_23:
        /*0078*/ 	.byte	0x03, 0x50
        /*007a*/ 	.short	0x0000


	//----- nvinfo : EIATTR_MAXREG_COUNT
	.align		4
        /*007c*/ 	.byte	0x03, 0x1b
        /*007e*/ 	.short	0x00ff


	//----- nvinfo : EIATTR_EXIT_INSTR_OFFSETS
	.align		4
        /*0080*/ 	.byte	0x04, 0x1c
        /*0082*/ 	.short	(.L_25 - .L_24)


	//   ....[0]....
.L_24:
        /*0084*/ 	.word	0x00000440


	//----- nvinfo : EIATTR_REQNTID
	.align		4
.L_25:
        /*0088*/ 	.byte	0x04, 0x10
        /*008a*/ 	.short	(.L_27 - .L_26)
.L_26:
        /*008c*/ 	.word	0x00000100
        /*0090*/ 	.word	0x00000001
        /*0094*/ 	.word	0x00000001


	//----- nvinfo : EIATTR_CBANK_PARAM_SIZE
	.align		4
.L_27:
        /*0098*/ 	.byte	0x03, 0x19
        /*009a*/ 	.short	0x0038


	//----- nvinfo : EIATTR_PARAM_CBANK
	.align		4
        /*009c*/ 	.byte	0x04, 0x0a
        /*009e*/ 	.short	(.L_29 - .L_28)
	.align		4
.L_28:
        /*00a0*/ 	.word	index@(.nv.constant0.triton_poi_fused__native_batch_norm_legit_no_training_hardtanh_4)
        /*00a4*/ 	.short	0x0210
        /*00a6*/ 	.short	0x0038


	//----- nvinfo : EIATTR_SW_WAR
	.align		4
.L_29:
        /*00a8*/ 	.byte	0x04, 0x36
        /*00aa*/ 	.short	(.L_31 - .L_30)
.L_30:
        /*00ac*/ 	.word	0x00000008
.L_31:


//--------------------- .nv.callgraph             --------------------------
	.section	.nv.callgraph,"",@"SHT_CUDA_CALLGRAPH"
	.align	4
	.sectionentsize	8
	.align		4
        /*0000*/ 	.word	0x00000000
	.align		4
        /*0004*/ 	.word	0xffffffff
	.align		4
        /*0008*/ 	.word	0x00000000
	.align		4
        /*000c*/ 	.word	0xfffffffe
	.align		4
        /*0010*/ 	.word	0x00000000
	.align		4
        /*0014*/ 	.word	0xfffffffd
	.align		4
        /*0018*/ 	.word	0x00000000
	.align		4
        /*001c*/ 	.word	0xfffffffc


//--------------------- .nv.constant4             --------------------------
	.section	.nv.constant4,"a",@progbits
	.align	8
	.align		8
.nv.constant4:
        /*0000*/ 	.dword	_$_str
	.align		8
        /*0008*/ 	.dword	_$_str_$_2


//--------------------- .text.triton_poi_fused__native_batch_norm_legit_no_training_hardtanh_4 --------------------------
	.section	.text.triton_poi_fused__native_batch_norm_legit_no_training_hardtanh_4,"ax",@progbits
	.align	128
        .global         triton_poi_fused__native_batch_norm_legit_no_training_hardtanh_4
        .type           triton_poi_fused__native_batch_norm_legit_no_training_hardtanh_4,@function
        .size           triton_poi_fused__native_batch_norm_legit_no_training_hardtanh_4,(.L_x_1 - triton_poi_fused__native_batch_norm_legit_no_training_hardtanh_4)
        .other          triton_poi_fused__native_batch_norm_legit_no_training_hardtanh_4,@"STO_CUDA_ENTRY STV_DEFAULT"
triton_poi_fused__native_batch_norm_legit_no_training_hardtanh_4:
.text.triton_poi_fused__native_batch_norm_legit_no_training_hardtanh_4:
[----:B------:R-:W-:Y:S01]  /*0000*/  LDC R1, c[0x0][0x28] ;  /* 0x00000a00ff017b82 */ /* 0x000fe20000000800 */
[----:B------:R-:W0:Y:S07]  /*0010*/  S2R R0, SR_TID.X ;  /* 0x0000000000007919 */ /* 0x000e2e0000002100 */
[----:B------:R-:W1:Y:S01]  /*0020*/  LDC.64 R2, c[0x0][0x220] ;  /* 0x00008800ff027b82 */ /* 0x000e620000000a00 */
[----:B------:R-:W-:Y:S01]  /*0030*/  UMOV UR4, 0xf0 ;  /* 0x000000f000047882 */ /* 0x000fe20000000000 */
[----:B------:R-:W2:Y:S01]  /*0040*/  S2R R7, SR_CTAID.X ;  /* 0x0000000000077919 */ /* 0x000ea20000002500 */
[----:B------:R-:W-:Y:S01]  /*0050*/  USHF.R.U32 UR4, UR4, 0x4, URZ ;  /* 0x0000000404047899 */ /* 0x000fe2000800163f */
[----:B------:R-:W-:-:S03]  /*0060*/  UMOV UR5, 0x140 ;  /* 0x0000014000057882 */ /* 0x000fc60000000000 */
[----:B------:R-:W-:-:S04]  /*0070*/  ULOP3.LUT UR5, UR5, 0xf, UR4, 0xf8, !UPT ;  /* 0x0000000f05057892 */ /* 0x000fc8000f8ef804 */
[----:B------:R-:W-:Y:S01]  /*0080*/  USHF.L.U32 UR5, UR5, 0x14, URZ ;  /* 0x0000001405057899 */ /* 0x000fe2000800063f */
[----:B------:R-:W-:Y:S01]  /*0090*/  UMOV UR4, URZ ;  /* 0x0000003f00047c82 */ /* 0x000fe20008000000 */
[----:B------:R-:W3:Y:S08]  /*00a0*/  LDC.64 R8, c[0x0][0x218] ;  /* 0x00008600ff087b82 */ /* 0x000ef00000000a00 */
[----:B------:R-:W4:Y:S08]  /*00b0*/  LDC.64 R10, c[0x0][0x228] ;  /* 0x00008a00ff0a7b82 */ /* 0x000f300000000a00 */
[----:B------:R-:W5:Y:S01]  /*00c0*/  LDC.64 R12, c[0x0][0x230] ;  /* 0x00008c00ff0c7b82 */ /* 0x000f620000000a00 */
[----:B0-----:R-:W-:-:S04]  /*00d0*/  SHF.L.U32 R0, R0, 0x1, RZ ;  /* 0x0000000100007819 */ /* 0x001fc800000006ff */
[----:B------:R-:W-:-:S04]  /*00e0*/  LOP3.LUT R0, R0, 0x1fe, RZ, 0xc0, !PT ;  /* 0x000001fe00007812 */ /* 0x000fc800078ec0ff */
[----:B--2---:R-:W-:-:S05]  /*00f0*/  LEA R7, R7, R0, 0x9 ;  /* 0x0000000007077211 */ /* 0x004fca00078e48ff */
[----:B------:R-:W-:-:S05]  /*0100*/  IMAD.HI R0, R7, 0x2aaaaaab, RZ ;  /* 0x2aaaaaab07007827 */ /* 0x000fca00078e02ff */
[----:B------:R-:W-:-:S04]  /*0110*/  SHF.R.U32.HI R5, RZ, 0x1f, R0 ;  /* 0x0000001fff057819 */ /* 0x000fc80000011600 */
[----:B------:R-:W-:Y:S02]  /*0120*/  LEA.HI R0, R0, R5, RZ, 0x1c ;  /* 0x0000000500007211 */ /* 0x000fe400078fe0ff */
[----:B------:R-:W0:Y:S03]  /*0130*/  LDC.64 R4, c[0x0][0x210] ;  /* 0x00008400ff047b82 */ /* 0x000e260000000a00 */
[----:B------:R-:W-:-:S04]  /*0140*/  IMAD R15, R0, -0x60, R7 ;  /* 0xffffffa0000f7824 */ /* 0x000fc800078e0207 */
[----:B-1----:R-:W-:-:S06]  /*0150*/  IMAD.WIDE R2, R15, 0x4, R2 ;  /* 0x000000040f027825 */ /* 0x002fcc00078e0202 */
[----:B------:R-:W2:Y:S01]  /*0160*/  LDG.E.EL.64 R2, desc[UR4][R2.64] ;  /* 0x0000000402027981 */ /* 0x000ea2000c2e1b00 */
[----:B---3--:R-:W-:Y:S01]  /*0170*/  IMAD.WIDE R8, R15, 0x4, R8 ;  /* 0x000000040f087825 */ /* 0x008fe200078e0208 */
[----:B------:R-:W-:-:S03]  /*0180*/  ULDC.64 UR6, c[0x0][0x208] ;  /* 0x0000820000067ab9 */ /* 0x000fc60000000a00 */
[----:B0-----:R-:W-:Y:S02]  /*0190*/  IMAD.WIDE R4, R7, 0x4, R4 ;  /* 0x0000000407047825 */ /* 0x001fe400078e0204 */
[----:B------:R-:W3:Y:S04]  /*01a0*/  LDG.E.EL.64 R8, desc[UR4][R8.64] ;  /* 0x0000000408087981 */ /* 0x000ee8000c2e1b00 */
[----:B------:R-:W3:Y:S01]  /*01b0*/  LDG.E.64 R6, desc[UR6][R4.64] ;  /* 0x0000000604067981 */ /* 0x000ee2000c1e1b00 */
[----:B----4-:R-:W-:-:S04]  /*01c0*/  IMAD.WIDE R10, R15, 0x4, R10 ;  /* 0x000000040f0a7825 */ /* 0x010fc800078e020a */
[----:B-----5:R-:W-:Y:S02]  /*01d0*/  IMAD.WIDE R12, R15, 0x4, R12 ;  /* 0x000000040f0c7825 */ /* 0x020fe400078e020c */
[----:B------:R-:W4:Y:S04]  /*01e0*/  LDG.E.EL.64 R10, desc[UR4][R10.64] ;  /* 0x000000040a0a7981 */ /* 0x000f28000c2e1b00 */
[----:B------:R-:W4:Y:S01]  /*01f0*/  LDG.E.EL.64 R12, desc[UR4][R12.64] ;  /* 0x000000040c0c7981 */ /* 0x000f22000c2e1b00 */
[----:B------:R-:W-:Y:S01]  /*0200*/  HFMA2.MMA R15, -RZ, RZ, 1.625, 0 ;  /* 0x3e800000ff0f7435 */ /* 0x000fe200000001ff */
[----:B--2---:R-:W-:Y:S01]  /*0210*/  FADD R2, R2, 9.9999997473787516356e-06 ;  /* 0x3727c5ac02027421 */ /* 0x004fe20000000000 */
[----:B------:R-:W-:-:S03]  /*0220*/  FADD R3, R3, 9.9999997473787516356e-06 ;  /* 0x3727c5ac03037421 */ /* 0x000fc60000000000 */
[----:B------:R-:W0:Y:S08]  /*0230*/  MUFU.SQRT R0, R2 ;  /* 0x0000000200007308 */ /* 0x000e300000002000 */
[----:B------:R-:W1:Y:S01]  /*0240*/  MUFU.SQRT R14, R3 ;  /* 0x00000003000e7308 */ /* 0x000e620000002000 */
[C---:B0-----:R-:W-:Y:S02]  /*0250*/  FSETP.GT.AND P0, PT, |R0|.reuse, 8.50705917302346158658e+37, PT ;  /* 0x7e8000000000780b */ /* 0x041fe40003f04200 */
[----:B------:R-:W-:-:S02]  /*0260*/  FSETP.GEU.AND P2, PT, |R0|, 1.175494350822287508e-38, PT ;  /* 0x008000000000780b */ /* 0x000fc40003f4e200 */
[C---:B-1----:R-:W-:Y:S02]  /*0270*/  FSETP.GT.AND P1, PT, |R14|.reuse, 8.50705917302346158658e+37, PT ;  /* 0x7e8000000e00780b */ /* 0x042fe40003f24200 */
[----:B------:R-:W-:-:S07]  /*0280*/  FSETP.GEU.AND P3, PT, |R14|, 1.175494350822287508e-38, PT ;  /* 0x008000000e00780b */ /* 0x000fce0003f6e200 */
[----:B------:R-:W-:-:S04]  /*0290*/  @P0 FMUL R0, R0, 0.25 ;  /* 0x3e80000000000820 */ /* 0x000fc80000400000 */
[----:B------:R-:W-:Y:S01]  /*02a0*/  @!P2 FMUL R0, R0, 16777216 ;  /* 0x4b8000000000a820 */ /* 0x000fe20000400000 */
[----:B------:R-:W-:-:S04]  /*02b0*/  @P1 FMUL R14, R14, 0.25 ;  /* 0x3e8000000e0e1820 */ /* 0x000fc80000400000 */
[----:B------:R-:W-:Y:S01]  /*02c0*/  @!P3 FMUL R14, R14, 16777216 ;  /* 0x4b8000000e0eb820 */ /* 0x000fe20000400000 */
[----:B------:R-:W0:Y:S01]  /*02d0*/  MUFU.RCP R0, R0 ;  /* 0x0000000000007308 */ /* 0x000e220000001000 */
[----:B------:R-:W-:-:S07]  /*02e0*/  FSEL R3, R15, 1, P0 ;  /* 0x3f8000000f037808 */ /* 0x000fce0000000000 */
[----:B------:R-:W1:Y:S01]  /*02f0*/  MUFU.RCP R14, R14 ;  /* 0x0000000e000e7308 */ /* 0x000e620000001000 */
[----:B------:R-:W-:Y:S01]  /*0300*/  FSEL R15, R15, 1, P1 ;  /* 0x3f8000000f0f7808 */ /* 0x000fe20000800000 */
[----:B------:R-:W-:-:S04]  /*0310*/  @!P2 FMUL R3, R3, 16777216 ;  /* 0x4b8000000303a820 */ /* 0x000fc80000400000 */
[----:B------:R-:W-:Y:S01]  /*0320*/  @!P3 FMUL R15, R15, 16777216 ;  /* 0x4b8000000f0fb820 */ /* 0x000fe20000400000 */
[----:B---3--:R-:W-:Y:S01]  /*0330*/  FADD R6, R6, -R8 ;  /* 0x8000000806067221 */ /* 0x008fe20000000000 */
[----:B------:R-:W-:Y:S01]  /*0340*/  FADD R7, R7, -R9 ;  /* 0x8000000907077221 */ /* 0x000fe20000000000 */
[----:B0-----:R-:W-:-:S04]  /*0350*/  FMUL R3, R0, R3 ;  /* 0x0000000300037220 */ /* 0x001fc80000400000 */
[----:B------:R-:W-:Y:S01]  /*0360*/  FMUL R3, R6, R3 ;  /* 0x0000000306037220 */ /* 0x000fe20000400000 */
[----:B-1----:R-:W-:-:S04]  /*0370*/  FMUL R2, R14, R15 ;  /* 0x0000000f0e027220 */ /* 0x002fc80000400000 */
[----:B------:R-:W-:Y:S01]  /*0380*/  FMUL R2, R7, R2 ;  /* 0x0000000207027220 */ /* 0x000fe20000400000 */
[----:B----4-:R-:W-:-:S03]  /*0390*/  FFMA R3, R10, R3, R12 ;  /* 0x000000030a037223 */ /* 0x010fc6000000000c */
[----:B------:R-:W-:Y:S02]  /*03a0*/  FFMA R2, R11, R2, R13 ;  /* 0x000000020b027223 */ /* 0x000fe4000000000d */
[----:B------:R-:W-:-:S03]  /*03b0*/  FMNMX.NAN R6, RZ, R3, !PT ;  /* 0x00000003ff067209 */ /* 0x000fc60007820000 */
[----:B------:R-:W-:Y:S02]  /*03c0*/  FMNMX.NAN R7, RZ, R2, !PT ;  /* 0x00000002ff077209 */ /* 0x000fe40007820000 */
[C---:B------:R-:W-:Y:S02]  /*03d0*/  FSETP.GEU.AND P2, PT, R6.reuse, 6, PT ;  /* 0x40c000000600780b */ /* 0x040fe40003f4e000 */
[C---:B------:R-:W-:Y:S02]  /*03e0*/  FSETP.GEU.AND P3, PT, R7.reuse, 6, PT ;  /* 0x40c000000700780b */ /* 0x040fe40003f6e000 */
[----:B------:R-:W-:Y:S02]  /*03f0*/  FSETP.NAN.AND P0, PT, R6, R6, PT ;  /* 0x000000060600720b */ /* 0x000fe40003f08000 */
[----:B------:R-:W-:-:S07]  /*0400*/  FSETP.NAN.AND P1, PT, R7, R7, PT ;  /* 0x000000070700720b */ /* 0x000fce0003f28000 */
[----:B------:R-:W-:Y:S02]  /*0410*/  @P2 SEL R6, R6, 0x40c00000, P0 ;  /* 0x40c0000006062807 */ /* 0x000fe40000000000 */
[----:B------:R-:W-:-:S05]  /*0420*/  @P3 SEL R7, R7, 0x40c00000, P1 ;  /* 0x40c0000007073807 */ /* 0x000fca0000800000 */
[----:B------:R-:W-:Y:S01]  /*0430*/  STG.E.64 desc[UR6][R4.64], R6 ;  /* 0x0000000604007986 */ /* 0x000fe2000c101b06 */
[----:B------:R-:W-:Y:S05]  /*0440*/  EXIT ;  /* 0x000000000000794d */ /* 0x000fea0003800000 */
.L_x_0:
[----:B------:R-:W-:-:S00]  /*0450*/  BRA `(.L_x_0) ;  /* 0xfffffffc00fc7947 */ /* 0x000fc0000383ffff */
[----:B------:R-:W-:-:S00]  /*0460*/  NOP ;  /* 0x0000000000007918 */ /* 0x000fc00000000000 */
        /* <DEDUP_REMOVED lines=9> */
.L_x_1:


//--------------------- .nv.global.init           --------------------------
	.section	.nv.global.init,"aw",@progbits
.nv.global.init:
	.type		_$_str,@object
	.size		_$_str,(_$_str_$_2 - _$_str)
_$_str:
        /*0000*/ 	.byte	0x5f, 0x5f, 0x43, 0x55, 0x44, 0x41, 0x5f, 0x46, 0x54, 0x5a, 0x00
	.type		_$_str_$_2,@object
	.size		_$_str_$_2,(.L_1 - _$_str_$_2)
_$_str_$_2:
        /*000b*/ 	.byte	0x5f, 0x5f, 0x43, 0x55, 0x44, 0x41, 0x5f, 0x50, 0x52, 0x45, 0x43, 0x5f, 0x53, 0x51, 0x52, 0x54
        /*001b*/ 	.byte	0x00
.L_1:


//--------------------- .nv.shared.reserved.0     --------------------------
	.section	.nv.shared.reserved.0,"aw",@nobits
	.weak		__nv_reservedSMEM_offset_0_alias
	.size		__nv_reservedSMEM_offset_0_alias, 0, 0
	.other		__nv_reservedSMEM_offset_0_alias,@"STO_CUDA_RESERVED_SHARED STV_DEFAULT"
__nv_reservedSMEM_offset_0_alias:
	.zero		0


//--------------------- .nv.constant0.triton_poi_fused__native_batch_norm_legit_no_training_hardtanh_4 --------------------------
	.section	.nv.constant0.triton_poi_fused__native_batch_norm_legit_no_training_hardtanh_4,"a",@progbits
	.sectionflags	@""
	.align	4
.nv.constant0.triton_poi_fused__native_batch_norm_legit_no_training_hardtanh_4:
	.zero		584


//--------------------- SYMBOLS --------------------------

	.type		.nv.reservedSmem.offset0,@object
	.size		.nv.reservedSmem.offset0,0x4
